//
// Generated by NVIDIA NVVM Compiler
//
// Compiler Build ID: CL-36424714
// Cuda compilation tools, release 13.0, V13.0.88
// Based on NVVM 20.0.0
//

.version 9.0
.target sm_100
.address_size 64

	// .globl	_Z6kl_divPfS_S_iif
.extern .shared .align 16 .b8 smem[];

.visible .entry _Z6kl_divPfS_S_iif(
	.param .u64 .ptr .align 1 _Z6kl_divPfS_S_iif_param_0,
	.param .u64 .ptr .align 1 _Z6kl_divPfS_S_iif_param_1,
	.param .u64 .ptr .align 1 _Z6kl_divPfS_S_iif_param_2,
	.param .u32 _Z6kl_divPfS_S_iif_param_3,
	.param .u32 _Z6kl_divPfS_S_iif_param_4,
	.param .f32 _Z6kl_divPfS_S_iif_param_5
)
{
	.reg .pred 	%p<14>;
	.reg .b32 	%r<28>;
	.reg .b32 	%f<59>;
	.reg .b64 	%rd<12>;

	ld.param.u64 	%rd3, [_Z6kl_divPfS_S_iif_param_0];
	ld.param.u64 	%rd4, [_Z6kl_divPfS_S_iif_param_1];
	ld.param.u64 	%rd5, [_Z6kl_divPfS_S_iif_param_2];
	ld.param.u32 	%r11, [_Z6kl_divPfS_S_iif_param_3];
	ld.param.u32 	%r12, [_Z6kl_divPfS_S_iif_param_4];
	ld.param.f32 	%f4, [_Z6kl_divPfS_S_iif_param_5];
	mov.u32 	%r1, %ctaid.x;
	setp.ge.s32 	%p1, %r1, %r12;
	@%p1 bra 	$L__BB0_10;
	mov.u32 	%r2, %tid.x;
	setp.ge.s32 	%p2, %r2, %r11;
	mov.f32 	%f58, 0f00000000;
	@%p2 bra 	$L__BB0_4;
	mul.lo.s32 	%r3, %r11, %r1;
	mov.u32 	%r4, %ntid.x;
	cvta.to.global.u64 	%rd1, %rd3;
	cvta.to.global.u64 	%rd2, %rd4;
	mov.f32 	%f58, 0f00000000;
	mov.u32 	%r26, %r2;
$L__BB0_3:
	add.s32 	%r13, %r26, %r3;
	mul.wide.s32 	%rd6, %r13, 4;
	add.s64 	%rd7, %rd1, %rd6;
	ld.global.f32 	%f7, [%rd7];
	add.s64 	%rd8, %rd2, %rd6;
	ld.global.f32 	%f8, [%rd8];
	max.f32 	%f9, %f7, %f4;
	setp.lt.f32 	%p3, %f9, 0f00800000;
	mul.f32 	%f10, %f9, 0f4B000000;
	selp.f32 	%f11, %f10, %f9, %p3;
	selp.f32 	%f12, 0fC1B80000, 0f00000000, %p3;
	mov.b32 	%r14, %f11;
	add.s32 	%r15, %r14, -1059760811;
	and.b32  	%r16, %r15, -8388608;
	sub.s32 	%r17, %r14, %r16;
	mov.b32 	%f13, %r17;
	cvt.rn.f32.s32 	%f14, %r16;
	fma.rn.f32 	%f15, %f14, 0f34000000, %f12;
	add.f32 	%f16, %f13, 0fBF800000;
	fma.rn.f32 	%f17, %f16, 0fBE055027, 0f3E1039F6;
	fma.rn.f32 	%f18, %f17, %f16, 0fBDF8CDCC;
	fma.rn.f32 	%f19, %f18, %f16, 0f3E0F2955;
	fma.rn.f32 	%f20, %f19, %f16, 0fBE2AD8B9;
	fma.rn.f32 	%f21, %f20, %f16, 0f3E4CED0B;
	fma.rn.f32 	%f22, %f21, %f16, 0fBE7FFF22;
	fma.rn.f32 	%f23, %f22, %f16, 0f3EAAAA78;
	fma.rn.f32 	%f24, %f23, %f16, 0fBF000000;
	mul.f32 	%f25, %f16, %f24;
	fma.rn.f32 	%f26, %f25, %f16, %f16;
	fma.rn.f32 	%f27, %f15, 0f3F317218, %f26;
	setp.gt.u32 	%p4, %r14, 2139095039;
	fma.rn.f32 	%f28, %f11, 0f7F800000, 0f7F800000;
	selp.f32 	%f29, %f28, %f27, %p4;
	setp.eq.f32 	%p5, %f11, 0f00000000;
	selp.f32 	%f30, 0fFF800000, %f29, %p5;
	setp.lt.f32 	%p6, %f8, 0f00800000;
	mul.f32 	%f31, %f8, 0f4B000000;
	selp.f32 	%f32, %f31, %f8, %p6;
	selp.f32 	%f33, 0fC1B80000, 0f00000000, %p6;
	mov.b32 	%r18, %f32;
	add.s32 	%r19, %r18, -1059760811;
	and.b32  	%r20, %r19, -8388608;
	sub.s32 	%r21, %r18, %r20;
	mov.b32 	%f34, %r21;
	cvt.rn.f32.s32 	%f35, %r20;
	fma.rn.f32 	%f36, %f35, 0f34000000, %f33;
	add.f32 	%f37, %f34, 0fBF800000;
	fma.rn.f32 	%f38, %f37, 0fBE055027, 0f3E1039F6;
	fma.rn.f32 	%f39, %f38, %f37, 0fBDF8CDCC;
	fma.rn.f32 	%f40, %f39, %f37, 0f3E0F2955;
	fma.rn.f32 	%f41, %f40, %f37, 0fBE2AD8B9;
	fma.rn.f32 	%f42, %f41, %f37, 0f3E4CED0B;
	fma.rn.f32 	%f43, %f42, %f37, 0fBE7FFF22;
	fma.rn.f32 	%f44, %f43, %f37, 0f3EAAAA78;
	fma.rn.f32 	%f45, %f44, %f37, 0fBF000000;
	mul.f32 	%f46, %f37, %f45;
	fma.rn.f32 	%f47, %f46, %f37, %f37;
	fma.rn.f32 	%f48, %f36, 0f3F317218, %f47;
	setp.gt.u32 	%p7, %r18, 2139095039;
	fma.rn.f32 	%f49, %f32, 0f7F800000, 0f7F800000;
	selp.f32 	%f50, %f49, %f48, %p7;
	setp.eq.f32 	%p8, %f32, 0f00000000;
	selp.f32 	%f51, 0fFF800000, %f50, %p8;
	sub.f32 	%f52, %f30, %f51;
	fma.rn.f32 	%f58, %f7, %f52, %f58;
	add.s32 	%r26, %r26, %r4;
	setp.lt.s32 	%p9, %r26, %r11;
	@%p9 bra 	$L__BB0_3;
$L__BB0_4:
	shl.b32 	%r22, %r2, 2;
	mov.u32 	%r23, smem;
	add.s32 	%r7, %r23, %r22;
	st.shared.f32 	[%r7], %f58;
	bar.sync 	0;
	mov.u32 	%r27, %ntid.x;
	setp.lt.u32 	%p10, %r27, 2;
	@%p10 bra 	$L__BB0_8;
$L__BB0_5:
	shr.u32 	%r10, %r27, 1;
	setp.ge.u32 	%p11, %r2, %r10;
	@%p11 bra 	$L__BB0_7;
	shl.b32 	%r24, %r10, 2;
	add.s32 	%r25, %r7, %r24;
	ld.shared.f32 	%f53, [%r25];
	ld.shared.f32 	%f54, [%r7];
	add.f32 	%f55, %f53, %f54;
	st.shared.f32 	[%r7], %f55;
$L__BB0_7:
	bar.sync 	0;
	setp.gt.u32 	%p12, %r27, 3;
	mov.u32 	%r27, %r10;
	@%p12 bra 	$L__BB0_5;
$L__BB0_8:
	setp.ne.s32 	%p13, %r2, 0;
	@%p13 bra 	$L__BB0_10;
	ld.shared.f32 	%f56, [smem];
	cvta.to.global.u64 	%rd9, %rd5;
	mul.wide.u32 	%rd10, %r1, 4;
	add.s64 	%rd11, %rd9, %rd10;
	st.global.f32 	[%rd11], %f56;
$L__BB0_10:
	ret;

}


// ===== COMPILED SASS (sm_100) =====

	.target	sm_100

	.elftype	@"ET_EXEC"


//--------------------- .note.nv.tkinfo           --------------------------
	.section	.note.nv.tkinfo,"",@"SHT_NOTE"
	.sectionflags	@"SHF_NOTE_NV_TKINFO"
	.tkinfo
        /*0018*/ 	.word	0x00000002
        /*0030*/ 	.string	""
        /*0030*/ 	.string	"ptxas"
        /*0030*/ 	.string	"Cuda compilation tools, release 13.0, V13.0.88"
        /*0030*/ 	.string	"Build cuda_13.0.r13.0/compiler.36424714_0"
        /*0030*/ 	.string	"-arch sm_100 -m 64 "



//--------------------- .note.nv.cuinfo           --------------------------
	.section	.note.nv.cuinfo,"",@"SHT_NOTE"
	.sectionflags	@"SHF_NOTE_NV_CUINFO"
        /*0018*/ 	.short	0x0002
        /*001a*/ 	.short	0x0064
        /*001c*/ 	.short	0x0082
	.zero		2


//--------------------- .nv.info                  --------------------------
	.section	.nv.info,"",@"SHT_CUDA_INFO"
	.align	4


	//----- nvinfo : EIATTR_REGCOUNT
	.align		4
        /*0000*/ 	.byte	0x04, 0x2f
        /*0002*/ 	.short	(.L_1 - .L_0)
	.align		4
.L_0:
        /*0004*/ 	.word	index@(_Z6kl_divPfS_S_iif)
        /*0008*/ 	.word	0x00000018


	//----- nvinfo : EIATTR_FRAME_SIZE
	.align		4
.L_1:
        /*000c*/ 	.byte	0x04, 0x11
        /*000e*/ 	.short	(.L_3 - .L_2)
	.align		4
.L_2:
        /*0010*/ 	.word	index@(_Z6kl_divPfS_S_iif)
        /*0014*/ 	.word	0x00000000


	//----- nvinfo : EIATTR_MIN_STACK_SIZE
	.align		4
.L_3:
        /*0018*/ 	.byte	0x04, 0x12
        /*001a*/ 	.short	(.L_5 - .L_4)
	.align		4
.L_4:
        /*001c*/ 	.word	index@(_Z6kl_divPfS_S_iif)
        /*0020*/ 	.word	0x00000000
.L_5:


//--------------------- .nv.compat                --------------------------
	.section	.nv.compat,"",@"SHT_CUDA_COMPAT_INFO"
	.align	4
        /*0000*/ 	.byte	0x02, 0x09, 0x00, 0x00, 0x02, 0x02, 0x01, 0x00, 0x02, 0x05, 0x05, 0x00, 0x03, 0x07, 0x01, 0x01
        /*0010*/ 	.byte	0x02, 0x03, 0x00, 0x00, 0x02, 0x06, 0x01, 0x00, 0x04, 0x0b, 0x08, 0x00, 0x01, 0x00, 0x00, 0x00
        /*0020*/ 	.byte	0x00, 0x00, 0x00, 0x00


//--------------------- .nv.info._Z6kl_divPfS_S_iif --------------------------
	.section	.nv.info._Z6kl_divPfS_S_iif,"",@"SHT_CUDA_INFO"
	.sectionflags	@""
	.align	4


	//----- nvinfo : EIATTR_CUDA_API_VERSION
	.align		4
        /*0000*/ 	.byte	0x04, 0x37
        /*0002*/ 	.short	(.L_7 - .L_6)
.L_6:
        /*0004*/ 	.word	0x00000082


	//----- nvinfo : EIATTR_KPARAM_INFO
	.align		4
.L_7:
        /*0008*/ 	.byte	0x04, 0x17
        /*000a*/ 	.short	(.L_9 - .L_8)
.L_8:
        /*000c*/ 	.word	0x00000000
        /*0010*/ 	.short	0x0005
        /*0012*/ 	.short	0x0020
        /*0014*/ 	.byte	0x00, 0xf0, 0x11, 0x00


	//----- nvinfo : EIATTR_KPARAM_INFO
	.align		4
.L_9:
        /*0018*/ 	.byte	0x04, 0x17
        /*001a*/ 	.short	(.L_11 - .L_10)
.L_10:
        /*001c*/ 	.word	0x00000000
        /*0020*/ 	.short	0x0004
        /*0022*/ 	.short	0x001c
        /*0024*/ 	.byte	0x00, 0xf0, 0x11, 0x00


	//----- nvinfo : EIATTR_KPARAM_INFO
	.align		4
.L_11:
        /*0028*/ 	.byte	0x04, 0x17
        /*002a*/ 	.short	(.L_13 - .L_12)
.L_12:
        /*002c*/ 	.word	0x00000000
        /*0030*/ 	.short	0x0003
        /*0032*/ 	.short	0x0018
        /*0034*/ 	.byte	0x00, 0xf0, 0x11, 0x00


	//----- nvinfo : EIATTR_KPARAM_INFO
	.align		4
.L_13:
        /*0038*/ 	.byte	0x04, 0x17
        /*003a*/ 	.short	(.L_15 - .L_14)
.L_14:
        /*003c*/ 	.word	0x00000000
        /*0040*/ 	.short	0x0002
        /*0042*/ 	.short	0x0010
        /*0044*/ 	.byte	0x00, 0xf5, 0x21, 0x00


	//----- nvinfo : EIATTR_KPARAM_INFO
	.align		4
.L_15:
        /*0048*/ 	.byte	0x04, 0x17
        /*004a*/ 	.short	(.L_17 - .L_16)
.L_16:
        /*004c*/ 	.word	0x00000000
        /*0050*/ 	.short	0x0001
        /*0052*/ 	.short	0x0008
        /*0054*/ 	.byte	0x00, 0xf5, 0x21, 0x00


	//----- nvinfo : EIATTR_KPARAM_INFO
	.align		4
.L_17:
        /*0058*/ 	.byte	0x04, 0x17
        /*005a*/ 	.short	(.L_19 - .L_18)
.L_18:
        /*005c*/ 	.word	0x00000000
        /*0060*/ 	.short	0x0000
        /*0062*/ 	.short	0x0000
        /*0064*/ 	.byte	0x00, 0xf5, 0x21, 0x00


	//----- nvinfo : EIATTR_SPARSE_MMA_MASK
	.align		4
.L_19:
        /*0068*/ 	.byte	0x03, 0x50
        /*006a*/ 	.short	0x0000


	//----- nvinfo : EIATTR_MAXREG_COUNT
	.align		4
        /*006c*/ 	.byte	0x03, 0x1b
        /*006e*/ 	.short	0x00ff


	//----- nvinfo : EIATTR_NUM_BARRIERS
	.align		4
        /*0070*/ 	.byte	0x02, 0x4c
        /*0072*/ 	.byte	0x01
	.zero		1


	//----- nvinfo : EIATTR_MERCURY_ISA_VERSION
	.align		4
        /*0074*/ 	.byte	0x03, 0x5f
        /*0076*/ 	.short	0x0101


	//----- nvinfo : EIATTR_VRC_CTA_INIT_COUNT
	.align		4
        /*0078*/ 	.byte	0x02, 0x4a
	.zero		1
	.zero		1


	//----- nvinfo : EIATTR_EXIT_INSTR_OFFSETS
	.align		4
        /*007c*/ 	.byte	0x04, 0x1c
        /*007e*/ 	.short	(.L_21 - .L_20)


	//   ....[0]....
.L_20:
        /*0080*/ 	.word	0x00000040


	//   ....[1]....
        /*0084*/ 	.word	0x00000660


	//   ....[2]....
        /*0088*/ 	.word	0x000006e0


	//----- nvinfo : EIATTR_CRS_STACK_SIZE
	.align		4
.L_21:
        /*008c*/ 	.byte	0x04, 0x1e
        /*008e*/ 	.short	(.L_23 - .L_22)
.L_22:
        /*0090*/ 	.word	0x00000000


	//----- nvinfo : EIATTR_CBANK_PARAM_SIZE
	.align		4
.L_23:
        /*0094*/ 	.byte	0x03, 0x19
        /*0096*/ 	.short	0x0024


	//----- nvinfo : EIATTR_PARAM_CBANK
	.align		4
        /*0098*/ 	.byte	0x04, 0x0a
        /*009a*/ 	.short	(.L_25 - .L_24)
	.align		4
.L_24:
        /*009c*/ 	.word	index@(.nv.constant0._Z6kl_divPfS_S_iif)
        /*00a0*/ 	.short	0x0380
        /*00a2*/ 	.short	0x0024


	//----- nvinfo : EIATTR_SW_WAR
	.align		4
.L_25:
        /*00a4*/ 	.byte	0x04, 0x36
        /*00a6*/ 	.short	(.L_27 - .L_26)
.L_26:
        /*00a8*/ 	.word	0x00000008
.L_27:


//--------------------- .nv.callgraph             --------------------------
	.section	.nv.callgraph,"",@"SHT_CUDA_CALLGRAPH"
	.align	4
	.sectionentsize	8
	.align		4
        /*0000*/ 	.word	0x00000000
	.align		4
        /*0004*/ 	.word	0xffffffff
	.align		4
        /*0008*/ 	.word	0x00000000
	.align		4
        /*000c*/ 	.word	0xfffffffe
	.align		4
        /*0010*/ 	.word	0x00000000
	.align		4
        /*0014*/ 	.word	0xfffffffd
	.align		4
        /*0018*/ 	.word	0x00000000
	.align		4
        /*001c*/ 	.word	0xfffffffc


//--------------------- .text._Z6kl_divPfS_S_iif  --------------------------
	.section	.text._Z6kl_divPfS_S_iif,"ax",@progbits
	.align	128
        .global         _Z6kl_divPfS_S_iif
        .type           _Z6kl_divPfS_S_iif,@function
        .size           _Z6kl_divPfS_S_iif,(.L_x_6 - _Z6kl_divPfS_S_iif)
        .other          _Z6kl_divPfS_S_iif,@"STO_CUDA_ENTRY STV_DEFAULT"
_Z6kl_divPfS_S_iif:
.text._Z6kl_divPfS_S_iif:
[----:B------:R-:W-:Y:S01]  /*0000*/  LDC R1, c[0x0][0x37c] ;  /* 0x0000df00ff017b82 */ /* 0x000fe20000000800 */
[----:B------:R-:W0:Y:S01]  /*0010*/  S2R R0, SR_CTAID.X ;  /* 0x0000000000007919 */ /* 0x000e220000002500 */
[----:B------:R-:W0:Y:S02]  /*0020*/  LDCU UR4, c[0x0][0x39c] ;  /* 0x00007380ff0477ac */ /* 0x000e240008000800 */
[----:B0-----:R-:W-:-:S13]  /*0030*/  ISETP.GE.AND P0, PT, R0, UR4, PT ;  /* 0x0000000400007c0c */ /* 0x001fda000bf06270 */
[----:B------:R-:W-:Y:S05]  /*0040*/  @P0 EXIT ;  /* 0x000000000000094d */ /* 0x000fea0003800000 */
[----:B------:R-:W0:Y:S01]  /*0050*/  S2R R6, SR_TID.X ;  /* 0x0000000000067919 */ /* 0x000e220000002100 */
[----:B------:R-:W0:Y:S01]  /*0060*/  LDCU UR4, c[0x0][0x398] ;  /* 0x00007300ff0477ac */ /* 0x000e220008000800 */
[----:B------:R-:W-:Y:S01]  /*0070*/  BSSY.RECONVERGENT B0, `(.L_x_0) ;  /* 0x0000048000007945 */ /* 0x000fe20003800200 */
[----:B------:R-:W-:Y:S01]  /*0080*/  HFMA2 R8, -RZ, RZ, 0, 0 ;  /* 0x00000000ff087431 */ /* 0x000fe200000001ff */
[----:B------:R-:W1:Y:S01]  /*0090*/  LDCU.64 UR8, c[0x0][0x358] ;  /* 0x00006b00ff0877ac */ /* 0x000e620008000a00 */
[----:B------:R-:W2:Y:S01]  /*00a0*/  LDCU UR5, c[0x0][0x3a0] ;  /* 0x00007400ff0577ac */ /* 0x000ea20008000800 */
[----:B0-----:R-:W-:-:S13]  /*00b0*/  ISETP.GE.AND P0, PT, R6, UR4, PT ;  /* 0x0000000406007c0c */ /* 0x001fda000bf06270 */
[----:B-12---:R-:W-:Y:S05]  /*00c0*/  @P0 BRA `(.L_x_1) ;  /* 0x0000000400080947 */ /* 0x006fea0003800000 */
[----:B------:R-:W0:Y:S01]  /*00d0*/  LDC R7, c[0x0][0x360] ;  /* 0x0000d800ff077b82 */ /* 0x000e220000000800 */
[----:B------:R-:W-:Y:S02]  /*00e0*/  MOV R8, RZ ;  /* 0x000000ff00087202 */ /* 0x000fe40000000f00 */
[----:B------:R-:W-:-:S05]  /*00f0*/  MOV R9, R6 ;  /* 0x0000000600097202 */ /* 0x000fca0000000f00 */
[----:B------:R-:W1:Y:S08]  /*0100*/  LDC.64 R2, c[0x0][0x380] ;  /* 0x0000e000ff027b82 */ /* 0x000e700000000a00 */
[----:B------:R-:W2:Y:S02]  /*0110*/  LDC.64 R4, c[0x0][0x388] ;  /* 0x0000e200ff047b82 */ /* 0x000ea40000000a00 */
.L_x_2:
[----:B------:R-:W-:-:S04]  /*0120*/  IMAD R21, R0, UR4, R9 ;  /* 0x0000000400157c24 */ /* 0x000fc8000f8e0209 */
[----:B-1----:R-:W-:-:S04]  /*0130*/  IMAD.WIDE R18, R21, 0x4, R2 ;  /* 0x0000000415127825 */ /* 0x002fc800078e0202 */
[----:B--2---:R-:W-:Y:S01]  /*0140*/  IMAD.WIDE R20, R21, 0x4, R4 ;  /* 0x0000000415147825 */ /* 0x004fe200078e0204 */
[----:B------:R1:W2:Y:S04]  /*0150*/  LDG.E R11, desc[UR8][R18.64] ;  /* 0x00000008120b7981 */ /* 0x0002a8000c1e1900 */
[----:B------:R-:W3:Y:S01]  /*0160*/  LDG.E R10, desc[UR8][R20.64] ;  /* 0x00000008140a7981 */ /* 0x000ee2000c1e1900 */
[----:B0-----:R-:W-:Y:S02]  /*0170*/  IADD3 R9, PT, PT, R7, R9, RZ ;  /* 0x0000000907097210 */ /* 0x001fe40007ffe0ff */
[----:B-1----:R-:W-:Y:S02]  /*0180*/  MOV R19, 0x3e055027 ;  /* 0x3e05502700137802 */ /* 0x002fe40000000f00 */
[----:B--2---:R-:W-:-:S02]  /*0190*/  FMNMX R12, R11, UR5, !PT ;  /* 0x000000050b0c7c09 */ /* 0x004fc4000f800000 */
[----:B---3--:R-:W-:Y:S02]  /*01a0*/  FSETP.GEU.AND P1, PT, R10, 1.175494350822287508e-38, PT ;  /* 0x008000000a00780b */ /* 0x008fe40003f2e000 */
[----:B------:R-:W-:Y:S02]  /*01b0*/  FSETP.GEU.AND P0, PT, R12, 1.175494350822287508e-38, PT ;  /* 0x008000000c00780b */ /* 0x000fe40003f0e000 */
[----:B------:R-:W-:-:S09]  /*01c0*/  FSEL R18, RZ, -23, P1 ;  /* 0xc1b80000ff127808 */ /* 0x000fd20000800000 */
[----:B------:R-:W-:Y:S02]  /*01d0*/  @!P1 FMUL R10, R10, 8388608 ;  /* 0x4b0000000a0a9820 */ /* 0x000fe40000400000 */
[----:B------:R-:W-:-:S03]  /*01e0*/  @!P0 FMUL R12, R12, 8388608 ;  /* 0x4b0000000c0c8820 */ /* 0x000fc60000400000 */
[----:B------:R-:W-:Y:S02]  /*01f0*/  IADD3 R15, PT, PT, R10, -0x3f2aaaab, RZ ;  /* 0xc0d555550a0f7810 */ /* 0x000fe40007ffe0ff */
[----:B------:R-:W-:Y:S02]  /*0200*/  IADD3 R17, PT, PT, R12, -0x3f2aaaab, RZ ;  /* 0xc0d555550c117810 */ /* 0x000fe40007ffe0ff */
[----:B------:R-:W-:Y:S02]  /*0210*/  LOP3.LUT R15, R15, 0xff800000, RZ, 0xc0, !PT ;  /* 0xff8000000f0f7812 */ /* 0x000fe400078ec0ff */
[----:B------:R-:W-:Y:S02]  /*0220*/  LOP3.LUT R17, R17, 0xff800000, RZ, 0xc0, !PT ;  /* 0xff80000011117812 */ /* 0x000fe400078ec0ff */
[----:B------:R-:W-:Y:S02]  /*0230*/  IADD3 R13, PT, PT, R10, -R15, RZ ;  /* 0x8000000f0a0d7210 */ /* 0x000fe40007ffe0ff */
[----:B------:R-:W-:-:S02]  /*0240*/  IADD3 R14, PT, PT, R12, -R17, RZ ;  /* 0x800000110c0e7210 */ /* 0x000fc40007ffe0ff */
[----:B------:R-:W-:Y:S01]  /*0250*/  ISETP.GT.U32.AND P2, PT, R10, 0x7f7fffff, PT ;  /* 0x7f7fffff0a00780c */ /* 0x000fe20003f44070 */
[----:B------:R-:W-:Y:S01]  /*0260*/  FADD R13, R13, -1 ;  /* 0xbf8000000d0d7421 */ /* 0x000fe20000000000 */
[----:B------:R-:W-:Y:S01]  /*0270*/  I2FP.F32.S32 R15, R15 ;  /* 0x0000000f000f7245 */ /* 0x000fe20000201400 */
[----:B------:R-:W-:Y:S01]  /*0280*/  FADD R14, R14, -1 ;  /* 0xbf8000000e0e7421 */ /* 0x000fe20000000000 */
[----:B------:R-:W-:Y:S01]  /*0290*/  ISETP.GT.U32.AND P1, PT, R12, 0x7f7fffff, PT ;  /* 0x7f7fffff0c00780c */ /* 0x000fe20003f24070 */
[----:B------:R-:W-:Y:S01]  /*02a0*/  FFMA R16, R13, -R19, 0.14084610342979431152 ;  /* 0x3e1039f60d107423 */ /* 0x000fe20000000813 */
[----:B------:R-:W-:Y:S01]  /*02b0*/  I2FP.F32.S32 R17, R17 ;  /* 0x0000001100117245 */ /* 0x000fe20000201400 */
[C---:B------:R-:W-:Y:S01]  /*02c0*/  FFMA R19, R14.reuse, -R19, 0.14084610342979431152 ;  /* 0x3e1039f60e137423 */ /* 0x040fe20000000813 */
[----:B------:R-:W-:Y:S01]  /*02d0*/  FFMA R15, R15, 1.1920928955078125e-07, R18 ;  /* 0x340000000f0f7823 */ /* 0x000fe20000000012 */
[----:B------:R-:W-:Y:S02]  /*02e0*/  FFMA R16, R13, R16, -0.12148627638816833496 ;  /* 0xbdf8cdcc0d107423 */ /* 0x000fe40000000010 */
[----:B------:R-:W-:-:S02]  /*02f0*/  FFMA R19, R14, R19, -0.12148627638816833496 ;  /* 0xbdf8cdcc0e137423 */ /* 0x000fc40000000013 */
[C---:B------:R-:W-:Y:S02]  /*0300*/  FFMA R16, R13.reuse, R16, 0.13980610668659210205 ;  /* 0x3e0f29550d107423 */ /* 0x040fe40000000010 */
[C---:B------:R-:W-:Y:S02]  /*0310*/  FFMA R19, R14.reuse, R19, 0.13980610668659210205 ;  /* 0x3e0f29550e137423 */ /* 0x040fe40000000013 */
[C---:B------:R-:W-:Y:S02]  /*0320*/  FFMA R16, R13.reuse, R16, -0.16684235632419586182 ;  /* 0xbe2ad8b90d107423 */ /* 0x040fe40000000010 */
[C---:B------:R-:W-:Y:S02]  /*0330*/  FFMA R19, R14.reuse, R19, -0.16684235632419586182 ;  /* 0xbe2ad8b90e137423 */ /* 0x040fe40000000013 */
[----:B------:R-:W-:Y:S02]  /*0340*/  FFMA R16, R13, R16, 0.20012299716472625732 ;  /* 0x3e4ced0b0d107423 */ /* 0x000fe40000000010 */
[----:B------:R-:W-:-:S02]  /*0350*/  FFMA R19, R14, R19, 0.20012299716472625732 ;  /* 0x3e4ced0b0e137423 */ /* 0x000fc40000000013 */
[C---:B------:R-:W-:Y:S01]  /*0360*/  FFMA R20, R13.reuse, R16, -0.24999669194221496582 ;  /* 0xbe7fff220d147423 */ /* 0x040fe20000000010 */
[----:B------:R-:W-:Y:S01]  /*0370*/  FSEL R16, RZ, -23, P0 ;  /* 0xc1b80000ff107808 */ /* 0x000fe20000000000 */
[----:B------:R-:W-:Y:S01]  /*0380*/  FFMA R19, R14, R19, -0.24999669194221496582 ;  /* 0xbe7fff220e137423 */ /* 0x000fe20000000013 */
[----:B------:R-:W-:Y:S01]  /*0390*/  FSETP.NEU.AND P0, PT, R10, RZ, PT ;  /* 0x000000ff0a00720b */ /* 0x000fe20003f0d000 */
[----:B------:R-:W-:Y:S02]  /*03a0*/  FFMA R20, R13, R20, 0.33333182334899902344 ;  /* 0x3eaaaa780d147423 */ /* 0x000fe40000000014 */
[C---:B------:R-:W-:Y:S01]  /*03b0*/  FFMA R19, R14.reuse, R19, 0.33333182334899902344 ;  /* 0x3eaaaa780e137423 */ /* 0x040fe20000000013 */
[----:B------:R-:W-:Y:S01]  /*03c0*/  FFMA R16, R17, 1.1920928955078125e-07, R16 ;  /* 0x3400000011107823 */ /* 0x000fe20000000010 */
[----:B------:R-:W-:Y:S02]  /*03d0*/  FFMA R20, R13, R20, -0.5 ;  /* 0xbf0000000d147423 */ /* 0x000fe40000000014 */
[----:B------:R-:W-:-:S02]  /*03e0*/  FFMA R19, R14, R19, -0.5 ;  /* 0xbf0000000e137423 */ /* 0x000fc40000000013 */
[C---:B------:R-:W-:Y:S02]  /*03f0*/  FMUL R20, R13.reuse, R20 ;  /* 0x000000140d147220 */ /* 0x040fe40000400000 */
[C---:B------:R-:W-:Y:S02]  /*0400*/  FMUL R19, R14.reuse, R19 ;  /* 0x000000130e137220 */ /* 0x040fe40000400000 */
[----:B------:R-:W-:Y:S01]  /*0410*/  FFMA R20, R13, R20, R13 ;  /* 0x000000140d147223 */ /* 0x000fe2000000000d */
[----:B------:R-:W-:Y:S01]  /*0420*/  MOV R13, 0x7f800000 ;  /* 0x7f800000000d7802 */ /* 0x000fe20000000f00 */
[----:B------:R-:W-:Y:S02]  /*0430*/  FFMA R19, R14, R19, R14 ;  /* 0x000000130e137223 */ /* 0x000fe4000000000e */
[----:B------:R-:W-:Y:S02]  /*0440*/  FFMA R15, R15, 0.69314718246459960938, R20 ;  /* 0x3f3172180f0f7823 */ /* 0x000fe40000000014 */
[-C--:B------:R-:W-:Y:S01]  /*0450*/  @P2 FFMA R15, R10, R13.reuse, +INF ;  /* 0x7f8000000a0f2423 */ /* 0x080fe2000000000d */
[----:B------:R-:W-:Y:S01]  /*0460*/  FFMA R16, R16, 0.69314718246459960938, R19 ;  /* 0x3f31721810107823 */ /* 0x000fe20000000013 */
[C---:B------:R-:W-:Y:S01]  /*0470*/  @P1 FFMA R16, R12.reuse, R13, +INF ;  /* 0x7f8000000c101423 */ /* 0x040fe2000000000d */
[----:B------:R-:W-:-:S02]  /*0480*/  FSETP.NEU.AND P1, PT, R12, RZ, PT ;  /* 0x000000ff0c00720b */ /* 0x000fc40003f2d000 */
[----:B------:R-:W-:Y:S02]  /*0490*/  FSEL R15, R15, -INF , P0 ;  /* 0xff8000000f0f7808 */ /* 0x000fe40000000000 */
[----:B------:R-:W-:Y:S02]  /*04a0*/  ISETP.GE.AND P0, PT, R9, UR4, PT ;  /* 0x0000000409007c0c */ /* 0x000fe4000bf06270 */
[----:B------:R-:W-:-:S05]  /*04b0*/  FSEL R16, R16, -INF , P1 ;  /* 0xff80000010107808 */ /* 0x000fca0000800000 */
[----:B------:R-:W-:-:S04]  /*04c0*/  FADD R15, R16, -R15 ;  /* 0x8000000f100f7221 */ /* 0x000fc80000000000 */
[----:B------:R-:W-:Y:S02]  /*04d0*/  FFMA R8, R11, R15, R8 ;  /* 0x0000000f0b087223 */ /* 0x000fe40000000008 */
[----:B------:R-:W-:Y:S05]  /*04e0*/  @!P0 BRA `(.L_x_2) ;  /* 0xfffffffc000c8947 */ /* 0x000fea000383ffff */
.L_x_1:
[----:B------:R-:W-:Y:S05]  /*04f0*/  BSYNC.RECONVERGENT B0 ;  /* 0x0000000000007941 */ /* 0x000fea0003800200 */
.L_x_0:
[----:B------:R-:W0:Y:S01]  /*0500*/  S2UR UR5, SR_CgaCtaId ;  /* 0x00000000000579c3 */ /* 0x000e220000008800 */
[----:B------:R-:W-:Y:S01]  /*0510*/  UMOV UR4, 0x400 ;  /* 0x0000040000047882 */ /* 0x000fe20000000000 */
[----:B------:R-:W1:Y:S01]  /*0520*/  LDCU UR6, c[0x0][0x360] ;  /* 0x00006c00ff0677ac */ /* 0x000e620008000800 */
[----:B------:R-:W-:Y:S01]  /*0530*/  ISETP.NE.AND P1, PT, R6, RZ, PT ;  /* 0x000000ff0600720c */ /* 0x000fe20003f25270 */
[----:B-1----:R-:W-:Y:S02]  /*0540*/  UISETP.GE.U32.AND UP0, UPT, UR6, 0x2, UPT ;  /* 0x000000020600788c */ /* 0x002fe4000bf06070 */
[----:B0-----:R-:W-:-:S06]  /*0550*/  ULEA UR4, UR5, UR4, 0x18 ;  /* 0x0000000405047291 */ /* 0x001fcc000f8ec0ff */
[----:B------:R-:W-:-:S05]  /*0560*/  LEA R3, R6, UR4, 0x2 ;  /* 0x0000000406037c11 */ /* 0x000fca000f8e10ff */
[----:B------:R0:W-:Y:S01]  /*0570*/  STS [R3], R8 ;  /* 0x0000000803007388 */ /* 0x0001e20000000800 */
[----:B------:R-:W-:Y:S06]  /*0580*/  BAR.SYNC.DEFER_BLOCKING 0x0 ;  /* 0x0000000000007b1d */ /* 0x000fec0000010000 */
[----:B------:R-:W-:Y:S05]  /*0590*/  BRA.U !UP0, `(.L_x_3) ;  /* 0x0000000108307547 */ /* 0x000fea000b800000 */
[----:B------:R-:W-:-:S07]  /*05a0*/  MOV R2, UR6 ;  /* 0x0000000600027c02 */ /* 0x000fce0008000f00 */
.L_x_4:
[----:B------:R-:W-:-:S04]  /*05b0*/  SHF.R.U32.HI R7, RZ, 0x1, R2 ;  /* 0x00000001ff077819 */ /* 0x000fc80000011602 */
[----:B------:R-:W-:-:S13]  /*05c0*/  ISETP.GE.U32.AND P0, PT, R6, R7, PT ;  /* 0x000000070600720c */ /* 0x000fda0003f06070 */
[----:B------:R-:W-:Y:S01]  /*05d0*/  @!P0 LEA R4, R7, R3, 0x2 ;  /* 0x0000000307048211 */ /* 0x000fe200078e10ff */
[----:B------:R-:W-:Y:S05]  /*05e0*/  @!P0 LDS R5, [R3] ;  /* 0x0000000003058984 */ /* 0x000fea0000000800 */
[----:B------:R-:W0:Y:S02]  /*05f0*/  @!P0 LDS R4, [R4] ;  /* 0x0000000004048984 */ /* 0x000e240000000800 */
[----:B0-----:R-:W-:-:S05]  /*0600*/  @!P0 FADD R8, R4, R5 ;  /* 0x0000000504088221 */ /* 0x001fca0000000000 */
[----:B------:R1:W-:Y:S01]  /*0610*/  @!P0 STS [R3], R8 ;  /* 0x0000000803008388 */ /* 0x0003e20000000800 */
[----:B------:R-:W-:Y:S01]  /*0620*/  BAR.SYNC.DEFER_BLOCKING 0x0 ;  /* 0x0000000000007b1d */ /* 0x000fe20000010000 */
[----:B------:R-:W-:Y:S02]  /*0630*/  ISETP.GT.U32.AND P0, PT, R2, 0x3, PT ;  /* 0x000000030200780c */ /* 0x000fe40003f04070 */
[----:B------:R-:W-:-:S11]  /*0640*/  MOV R2, R7 ;  /* 0x0000000700027202 */ /* 0x000fd60000000f00 */
[----:B-1----:R-:W-:Y:S05]  /*0650*/  @P0 BRA `(.L_x_4) ;  /* 0xfffffffc00d40947 */ /* 0x002fea000383ffff */
.L_x_3:
[----:B------:R-:W-:Y:S05]  /*0660*/  @P1 EXIT ;  /* 0x000000000000194d */ /* 0x000fea0003800000 */
[----:B------:R-:W1:Y:S01]  /*0670*/  S2UR UR5, SR_CgaCtaId ;  /* 0x00000000000579c3 */ /* 0x000e620000008800 */
[----:B------:R-:W-:-:S07]  /*0680*/  UMOV UR4, 0x400 ;  /* 0x0000040000047882 */ /* 0x000fce0000000000 */
[----:B0-----:R-:W0:Y:S01]  /*0690*/  LDC.64 R2, c[0x0][0x390] ;  /* 0x0000e400ff027b82 */ /* 0x001e220000000a00 */
[----:B-1----:R-:W-:Y:S01]  /*06a0*/  ULEA UR4, UR5, UR4, 0x18 ;  /* 0x0000000405047291 */ /* 0x002fe2000f8ec0ff */
[----:B0-----:R-:W-:-:S08]  /*06b0*/  IMAD.WIDE.U32 R2, R0, 0x4, R2 ;  /* 0x0000000400027825 */ /* 0x001fd000078e0002 */
[----:B------:R-:W0:Y:S04]  /*06c0*/  LDS R5, [UR4] ;  /* 0x00000004ff057984 */ /* 0x000e280008000800 */
[----:B0-----:R-:W-:Y:S01]  /*06d0*/  STG.E desc[UR8][R2.64], R5 ;  /* 0x0000000502007986 */ /* 0x001fe2000c101908 */
[----:B------:R-:W-:Y:S05]  /*06e0*/  EXIT ;  /* 0x000000000000794d */ /* 0x000fea0003800000 */
.L_x_5:
[----:B------:R-:W-:-:S00]  /*06f0*/  BRA `(.L_x_5) ;  /* 0xfffffffc00fc7947 */ /* 0x000fc0000383ffff */
[----:B------:R-:W-:-:S00]  /*0700*/  NOP ;  /* 0x0000000000007918 */ /* 0x000fc00000000000 */
[----:B------:R-:W-:-:S00]  /*0710*/  NOP ;  /* 0x0000000000007918 */ /* 0x000fc00000000000 */
[----:B------:R-:W-:-:S00]  /*0720*/  NOP ;  /* 0x0000000000007918 */ /* 0x000fc00000000000 */
[----:B------:R-:W-:-:S00]  /*0730*/  NOP ;  /* 0x0000000000007918 */ /* 0x000fc00000000000 */
[----:B------:R-:W-:-:S00]  /*0740*/  NOP ;  /* 0x0000000000007918 */ /* 0x000fc00000000000 */
[----:B------:R-:W-:-:S00]  /*0750*/  NOP ;  /* 0x0000000000007918 */ /* 0x000fc00000000000 */
[----:B------:R-:W-:-:S00]  /*0760*/  NOP ;  /* 0x0000000000007918 */ /* 0x000fc00000000000 */
[----:B------:R-:W-:-:S00]  /*0770*/  NOP ;  /* 0x0000000000007918 */ /* 0x000fc00000000000 */
.L_x_6:


//--------------------- .nv.shared._Z6kl_divPfS_S_iif --------------------------
	.section	.nv.shared._Z6kl_divPfS_S_iif,"aw",@nobits
	.sectionflags	@""
	.align	16
	.zero		1024


//--------------------- .nv.shared.reserved.0     --------------------------
	.section	.nv.shared.reserved.0,"aw",@nobits
	.weak		__nv_reservedSMEM_offset_0_alias
	.size		__nv_reservedSMEM_offset_0_alias, 0, 64
	.other		__nv_reservedSMEM_offset_0_alias,@"STO_CUDA_RESERVED_SHARED STV_DEFAULT"
__nv_reservedSMEM_offset_0_alias:
	.zero		0
	.zero		64


//--------------------- .nv.constant0._Z6kl_divPfS_S_iif --------------------------
	.section	.nv.constant0._Z6kl_divPfS_S_iif,"a",@progbits
	.sectionflags	@""
	.align	4
.nv.constant0._Z6kl_divPfS_S_iif:
	.zero		932


//--------------------- SYMBOLS --------------------------

	.type		.nv.reservedSmem.offset0,@object
	.size		.nv.reservedSmem.offset0,0x4
	.type		.nv.reservedSmem.cap,@object
	.size		.nv.reservedSmem.cap,0x4
